	.version 1.4
	.target sm_10, map_f64_to_f32
	// compiled with C:/Program Files/LWPU GPU Computing Toolkit/LWCA/v5.0/bin/../open64/lib//be.exe
	// lwopencc 4.1 built on 2012-07-29

	//-----------------------------------------------------------
	// Compiling C:/Users/davemc/AppData/Local/Temp/tmpxft_00000ca8_00000000-11_constantbg.cpp3.i (C:/Users/davemc/AppData/Local/Temp/ccBI#.a04620)
	//-----------------------------------------------------------

	//-----------------------------------------------------------
	// Options:
	//-----------------------------------------------------------
	//  Target:ptx, ISA:sm_10, Endian:little, Pointer Size:64
	//  -O3	(Optimization level)
	//  -g0	(Debug level)
	//  -m2	(Report advisories)
	//-----------------------------------------------------------

	.file	1	"C:/Users/davemc/AppData/Local/Temp/tmpxft_00000ca8_00000000-10_constantbg.lwdafe2.gpu"
	.file	2	"C:/sw/wsapps/raytracing/rtsdk/rtmain/samples/lwca/constantbg.lw"
	.file	3	"c:\sw\wsapps\raytracing\rtsdk\rtmain\include\internal\optix_defines.h"
	.file	4	"c:\program files (x86)\microsoft visual studio 10.0\vc\include\codeanalysis\sourceannotations.h"
	.file	5	"C:/Program Files/LWPU GPU Computing Toolkit/LWCA/v5.0/include\crt/device_runtime.h"
	.file	6	"C:/Program Files/LWPU GPU Computing Toolkit/LWCA/v5.0/include\host_defines.h"
	.file	7	"C:/Program Files/LWPU GPU Computing Toolkit/LWCA/v5.0/include\builtin_types.h"
	.file	8	"c:\program files\lwpu gpu computing toolkit\lwca\v5.0\include\device_types.h"
	.file	9	"c:\program files\lwpu gpu computing toolkit\lwca\v5.0\include\host_defines.h"
	.file	10	"c:\program files\lwpu gpu computing toolkit\lwca\v5.0\include\driver_types.h"
	.file	11	"c:\program files\lwpu gpu computing toolkit\lwca\v5.0\include\surface_types.h"
	.file	12	"c:\program files\lwpu gpu computing toolkit\lwca\v5.0\include\texture_types.h"
	.file	13	"c:\program files\lwpu gpu computing toolkit\lwca\v5.0\include\vector_types.h"
	.file	14	"c:\program files\lwpu gpu computing toolkit\lwca\v5.0\include\builtin_types.h"
	.file	15	"C:/Program Files/LWPU GPU Computing Toolkit/LWCA/v5.0/include\device_launch_parameters.h"
	.file	16	"c:\program files\lwpu gpu computing toolkit\lwca\v5.0\include\crt\storage_class.h"
	.file	17	"c:\sw\wsapps\raytracing\rtsdk\rtmain\include\internal/optix_internal.h"
	.file	18	"c:\sw\wsapps\raytracing\rtsdk\rtmain\include\optix_device.h"
	.file	19	"C:/Program Files/LWPU GPU Computing Toolkit/LWCA/v5.0/include\common_functions.h"
	.file	20	"c:\program files\lwpu gpu computing toolkit\lwca\v5.0\include\math_functions.h"
	.file	21	"c:\program files\lwpu gpu computing toolkit\lwca\v5.0\include\math_constants.h"
	.file	22	"c:\program files\lwpu gpu computing toolkit\lwca\v5.0\include\device_functions.h"
	.file	23	"c:\program files\lwpu gpu computing toolkit\lwca\v5.0\include\sm_11_atomic_functions.h"
	.file	24	"c:\program files\lwpu gpu computing toolkit\lwca\v5.0\include\sm_12_atomic_functions.h"
	.file	25	"c:\program files\lwpu gpu computing toolkit\lwca\v5.0\include\sm_13_double_functions.h"
	.file	26	"c:\program files\lwpu gpu computing toolkit\lwca\v5.0\include\sm_20_atomic_functions.h"
	.file	27	"c:\program files\lwpu gpu computing toolkit\lwca\v5.0\include\sm_35_atomic_functions.h"
	.file	28	"c:\program files\lwpu gpu computing toolkit\lwca\v5.0\include\sm_20_intrinsics.h"
	.file	29	"c:\program files\lwpu gpu computing toolkit\lwca\v5.0\include\sm_30_intrinsics.h"
	.file	30	"c:\program files\lwpu gpu computing toolkit\lwca\v5.0\include\sm_35_intrinsics.h"
	.file	31	"c:\program files\lwpu gpu computing toolkit\lwca\v5.0\include\surface_functions.h"
	.file	32	"c:\program files\lwpu gpu computing toolkit\lwca\v5.0\include\texture_fetch_functions.h"
	.file	33	"c:\program files\lwpu gpu computing toolkit\lwca\v5.0\include\texture_indirect_functions.h"
	.file	34	"c:\program files\lwpu gpu computing toolkit\lwca\v5.0\include\surface_indirect_functions.h"
	.file	35	"c:\program files\lwpu gpu computing toolkit\lwca\v5.0\include\math_functions_dbl_ptx1.h"

	.global .align 16 .b8 bg_color[12];
	.global .align 16 .b8 prd_radiance[20];

	.entry _Z4missv
	{
	.reg .f32 %f<5>;
	.loc	2	35	0
$LDWbegin__Z4missv:
	ld.global.v4.f32 	{%f1,%f2,%f3,_}, [bg_color+0];
	st.global.v2.f32 	[prd_radiance+0], {%f1,%f2};
	.loc	2	37	0
	st.global.f32 	[prd_radiance+8], %f3;
	.loc	2	38	0
	exit;
$LDWend__Z4missv:
	} // _Z4missv
	.global .u64 _ZN21rti_internal_register20reg_bitness_detectorE;
	.global .u64 _ZN21rti_internal_register24reg_exception_64_detail0E;
	.global .u64 _ZN21rti_internal_register24reg_exception_64_detail1E;
	.global .u64 _ZN21rti_internal_register24reg_exception_64_detail2E;
	.global .u64 _ZN21rti_internal_register24reg_exception_64_detail3E;
	.global .u64 _ZN21rti_internal_register24reg_exception_64_detail4E;
	.global .u64 _ZN21rti_internal_register24reg_exception_64_detail5E;
	.global .u64 _ZN21rti_internal_register24reg_exception_64_detail6E;
	.global .u64 _ZN21rti_internal_register24reg_exception_64_detail7E;
	.global .u64 _ZN21rti_internal_register24reg_exception_64_detail8E;
	.global .u64 _ZN21rti_internal_register24reg_exception_64_detail9E;
	.global .u32 _ZN21rti_internal_register21reg_exception_detail0E;
	.global .u32 _ZN21rti_internal_register21reg_exception_detail1E;
	.global .u32 _ZN21rti_internal_register21reg_exception_detail2E;
	.global .u32 _ZN21rti_internal_register21reg_exception_detail3E;
	.global .u32 _ZN21rti_internal_register21reg_exception_detail4E;
	.global .u32 _ZN21rti_internal_register21reg_exception_detail5E;
	.global .u32 _ZN21rti_internal_register21reg_exception_detail6E;
	.global .u32 _ZN21rti_internal_register21reg_exception_detail7E;
	.global .u32 _ZN21rti_internal_register21reg_exception_detail8E;
	.global .u32 _ZN21rti_internal_register21reg_exception_detail9E;
	.global .u32 _ZN21rti_internal_register14reg_rayIndex_xE;
	.global .u32 _ZN21rti_internal_register14reg_rayIndex_yE;
	.global .u32 _ZN21rti_internal_register14reg_rayIndex_zE;
	.global .align 4 .b8 _ZN21rti_internal_typeinfo8bg_colorE[8] = {82,97,121,0,12,0,0,0};
	.global .align 4 .b8 _ZN21rti_internal_typeinfo12prd_radianceE[8] = {82,97,121,0,20,0,0,0};
	.global .align 1 .b8 _ZN21rti_internal_typename8bg_colorE[7] = {0x66,0x6c,0x6f,0x61,0x74,0x33,0x0};
	.global .align 1 .b8 _ZN21rti_internal_typename12prd_radianceE[20] = {0x50,0x65,0x72,0x52,0x61,0x79,0x44,0x61,0x74,0x61,0x5f,0x72,0x61,0x64,0x69,0x61,0x6e,0x63,0x65,0x0};
	.global .align 1 .b8 _ZN21rti_internal_semantic8bg_colorE[1] = {0x0};
	.global .align 1 .b8 _ZN21rti_internal_semantic12prd_radianceE[10] = {0x72,0x74,0x50,0x61,0x79,0x6c,0x6f,0x61,0x64,0x0};
	.global .align 1 .b8 _ZN23rti_internal_annotation8bg_colorE[1] = {0x0};
	.global .align 1 .b8 _ZN23rti_internal_annotation12prd_radianceE[1] = {0x0};



// ===== COMPILED SASS (sm_100) =====

	.target	sm_100

	.elftype	@"ET_EXEC"


//--------------------- .note.nv.tkinfo           --------------------------
	.section	.note.nv.tkinfo,"",@"SHT_NOTE"
	.sectionflags	@"SHF_NOTE_NV_TKINFO"
	.tkinfo
        /*0018*/ 	.word	0x00000002
        /*0030*/ 	.string	""
        /*0030*/ 	.string	"ptxas"
        /*0030*/ 	.string	"Cuda compilation tools, release 13.0, V13.0.88"
        /*0030*/ 	.string	"Build cuda_13.0.r13.0/compiler.36424714_0"
        /*0030*/ 	.string	"-arch sm_100 "



//--------------------- .note.nv.cuinfo           --------------------------
	.section	.note.nv.cuinfo,"",@"SHT_NOTE"
	.sectionflags	@"SHF_NOTE_NV_CUINFO"
        /*0018*/ 	.short	0x0002
        /*001a*/ 	.short	0x000a
        /*001c*/ 	.short	0x0082
	.zero		2


//--------------------- .nv.info                  --------------------------
	.section	.nv.info,"",@"SHT_CUDA_INFO"
	.align	4


	//----- nvinfo : EIATTR_REGCOUNT
	.align		4
        /*0000*/ 	.byte	0x04, 0x2f
        /*0002*/ 	.short	(.L_35 - .L_34)
	.align		4
.L_34:
        /*0004*/ 	.word	index@(_Z4missv)
        /*0008*/ 	.word	0x0000000e


	//----- nvinfo : EIATTR_FRAME_SIZE
	.align		4
.L_35:
        /*000c*/ 	.byte	0x04, 0x11
        /*000e*/ 	.short	(.L_37 - .L_36)
	.align		4
.L_36:
        /*0010*/ 	.word	index@(_Z4missv)
        /*0014*/ 	.word	0x00000000


	//----- nvinfo : EIATTR_MIN_STACK_SIZE
	.align		4
.L_37:
        /*0018*/ 	.byte	0x04, 0x12
        /*001a*/ 	.short	(.L_39 - .L_38)
	.align		4
.L_38:
        /*001c*/ 	.word	index@(_Z4missv)
        /*0020*/ 	.word	0x00000000
.L_39:


//--------------------- .nv.compat                --------------------------
	.section	.nv.compat,"",@"SHT_CUDA_COMPAT_INFO"
	.align	4
        /*0000*/ 	.byte	0x02, 0x09, 0x00, 0x00, 0x02, 0x02, 0x01, 0x00, 0x02, 0x05, 0x05, 0x00, 0x03, 0x07, 0x01, 0x01
        /*0010*/ 	.byte	0x02, 0x03, 0x00, 0x00, 0x02, 0x06, 0x01, 0x00, 0x04, 0x0b, 0x08, 0x00, 0x09, 0x00, 0x00, 0x00
        /*0020*/ 	.byte	0x00, 0x00, 0x00, 0x00


//--------------------- .nv.info._Z4missv         --------------------------
	.section	.nv.info._Z4missv,"",@"SHT_CUDA_INFO"
	.sectionflags	@""
	.align	4


	//----- nvinfo : EIATTR_CUDA_API_VERSION
	.align		4
        /*0000*/ 	.byte	0x04, 0x37
        /*0002*/ 	.short	(.L_41 - .L_40)
.L_40:
        /*0004*/ 	.word	0x00000082


	//----- nvinfo : EIATTR_SPARSE_MMA_MASK
	.align		4
.L_41:
        /*0008*/ 	.byte	0x03, 0x50
        /*000a*/ 	.short	0x0000


	//----- nvinfo : EIATTR_MAXREG_COUNT
	.align		4
        /*000c*/ 	.byte	0x03, 0x1b
        /*000e*/ 	.short	0x00ff


	//----- nvinfo : EIATTR_MERCURY_ISA_VERSION
	.align		4
        /*0010*/ 	.byte	0x03, 0x5f
        /*0012*/ 	.short	0x0101


	//----- nvinfo : EIATTR_UNUSED_LOAD_BYTE_OFFSET
	.align		4
        /*0014*/ 	.byte	0x04, 0x44
        /*0016*/ 	.short	(.L_43 - .L_42)


	//   ....[0]....
.L_42:
        /*0018*/ 	.word	0x00000030
        /*001c*/ 	.word	0x00000fff


	//----- nvinfo : EIATTR_VRC_CTA_INIT_COUNT
	.align		4
.L_43:
        /*0020*/ 	.byte	0x02, 0x4a
	.zero		1
	.zero		1


	//----- nvinfo : EIATTR_EXIT_INSTR_OFFSETS
	.align		4
        /*0024*/ 	.byte	0x04, 0x1c
        /*0026*/ 	.short	(.L_45 - .L_44)


	//   ....[0]....
.L_44:
        /*0028*/ 	.word	0x00000070


	//----- nvinfo : EIATTR_SW_WAR
	.align		4
.L_45:
        /*002c*/ 	.byte	0x04, 0x36
        /*002e*/ 	.short	(.L_47 - .L_46)
.L_46:
        /*0030*/ 	.word	0x00000008
.L_47:


//--------------------- .nv.callgraph             --------------------------
	.section	.nv.callgraph,"",@"SHT_CUDA_CALLGRAPH"
	.align	4
	.sectionentsize	8
	.align		4
        /*0000*/ 	.word	0x00000000
	.align		4
        /*0004*/ 	.word	0xffffffff
	.align		4
        /*0008*/ 	.word	0x00000000
	.align		4
        /*000c*/ 	.word	0xfffffffe
	.align		4
        /*0010*/ 	.word	0x00000000
	.align		4
        /*0014*/ 	.word	0xfffffffd
	.align		4
        /*0018*/ 	.word	0x00000000
	.align		4
        /*001c*/ 	.word	0xfffffffc


//--------------------- .nv.constant4             --------------------------
	.section	.nv.constant4,"a",@progbits
	.align	8
	.align		8
.nv.constant4:
        /*0000*/ 	.dword	bg_color
	.align		8
        /*0008*/ 	.dword	prd_radiance
	.align		8
        /*0010*/ 	.dword	_ZN21rti_internal_register20reg_bitness_detectorE
	.align		8
        /*0018*/ 	.dword	_ZN21rti_internal_register24reg_exception_64_detail0E
	.align		8
        /*0020*/ 	.dword	_ZN21rti_internal_register24reg_exception_64_detail1E
	.align		8
        /*0028*/ 	.dword	_ZN21rti_internal_register24reg_exception_64_detail2E
	.align		8
        /*0030*/ 	.dword	_ZN21rti_internal_register24reg_exception_64_detail3E
	.align		8
        /*0038*/ 	.dword	_ZN21rti_internal_register24reg_exception_64_detail4E
	.align		8
        /*0040*/ 	.dword	_ZN21rti_internal_register24reg_exception_64_detail5E
	.align		8
        /*0048*/ 	.dword	_ZN21rti_internal_register24reg_exception_64_detail6E
	.align		8
        /*0050*/ 	.dword	_ZN21rti_internal_register24reg_exception_64_detail7E
	.align		8
        /*0058*/ 	.dword	_ZN21rti_internal_register24reg_exception_64_detail8E
	.align		8
        /*0060*/ 	.dword	_ZN21rti_internal_register24reg_exception_64_detail9E
	.align		8
        /*0068*/ 	.dword	_ZN21rti_internal_register21reg_exception_detail0E
	.align		8
        /*0070*/ 	.dword	_ZN21rti_internal_register21reg_exception_detail1E
	.align		8
        /*0078*/ 	.dword	_ZN21rti_internal_register21reg_exception_detail2E
	.align		8
        /*0080*/ 	.dword	_ZN21rti_internal_register21reg_exception_detail3E
	.align		8
        /*0088*/ 	.dword	_ZN21rti_internal_register21reg_exception_detail4E
	.align		8
        /*0090*/ 	.dword	_ZN21rti_internal_register21reg_exception_detail5E
	.align		8
        /*0098*/ 	.dword	_ZN21rti_internal_register21reg_exception_detail6E
	.align		8
        /*00a0*/ 	.dword	_ZN21rti_internal_register21reg_exception_detail7E
	.align		8
        /*00a8*/ 	.dword	_ZN21rti_internal_register21reg_exception_detail8E
	.align		8
        /*00b0*/ 	.dword	_ZN21rti_internal_register21reg_exception_detail9E
	.align		8
        /*00b8*/ 	.dword	_ZN21rti_internal_register14reg_rayIndex_xE
	.align		8
        /*00c0*/ 	.dword	_ZN21rti_internal_register14reg_rayIndex_yE
	.align		8
        /*00c8*/ 	.dword	_ZN21rti_internal_register14reg_rayIndex_zE
	.align		8
        /*00d0*/ 	.dword	_ZN21rti_internal_typeinfo8bg_colorE
	.align		8
        /*00d8*/ 	.dword	_ZN21rti_internal_typeinfo12prd_radianceE
	.align		8
        /*00e0*/ 	.dword	_ZN21rti_internal_typename8bg_colorE
	.align		8
        /*00e8*/ 	.dword	_ZN21rti_internal_typename12prd_radianceE
	.align		8
        /*00f0*/ 	.dword	_ZN21rti_internal_semantic8bg_colorE
	.align		8
        /*00f8*/ 	.dword	_ZN21rti_internal_semantic12prd_radianceE
	.align		8
        /*0100*/ 	.dword	_ZN23rti_internal_annotation8bg_colorE
	.align		8
        /*0108*/ 	.dword	_ZN23rti_internal_annotation12prd_radianceE


//--------------------- .text._Z4missv            --------------------------
	.section	.text._Z4missv,"ax",@progbits
	.align	128
.text._Z4missv:
        .type           _Z4missv,@function
        .size           _Z4missv,(.L_x_1 - _Z4missv)
        .other          _Z4missv,@"STO_CUDA_ENTRY STV_DEFAULT"
_Z4missv:
[----:B------:R-:W-:Y:S08]  /*0000*/  LDC R1, c[0x0][0x37c] ;  /* 0x0000df00ff017b82 */ /* 0x000ff00000000800 */
[----:B------:R-:W0:Y:S01]  /*0010*/  LDC.64 R2, c[0x4][RZ] ;  /* 0x01000000ff027b82 */ /* 0x000e220000000a00 */
[----:B------:R-:W0:Y:S02]  /*0020*/  LDCU.64 UR4, c[0x0][0x358] ;  /* 0x00006b00ff0477ac */ /* 0x000e240008000a00 */
[----:B0-----:R-:W2:Y:S05]  /*0030*/  LDG.E.128 R8, desc[UR4][R2.64] ;  /* 0x0000000402087981 */ /* 0x001eaa000c1e1d00 */
[----:B------:R-:W2:Y:S02]  /*0040*/  LDC.64 R4, c[0x4][0x8] ;  /* 0x01000200ff047b82 */ /* 0x000ea40000000a00 */
[----:B--2---:R-:W-:Y:S04]  /*0050*/  STG.E.64 desc[UR4][R4.64], R8 ;  /* 0x0000000804007986 */ /* 0x004fe8000c101b04 */
[----:B------:R-:W-:Y:S01]  /*0060*/  STG.E desc[UR4][R4.64+0x8], R10 ;  /* 0x0000080a04007986 */ /* 0x000fe2000c101904 */
[----:B------:R-:W-:Y:S05]  /*0070*/  EXIT ;  /* 0x000000000000794d */ /* 0x000fea0003800000 */
.L_x_0:
[----:B------:R-:W-:-:S00]  /*0080*/  BRA `(.L_x_0) ;  /* 0xfffffffc00fc7947 */ /* 0x000fc0000383ffff */
[----:B------:R-:W-:-:S00]  /*0090*/  NOP ;  /* 0x0000000000007918 */ /* 0x000fc00000000000 */
        /* <DEDUP_REMOVED lines=14> */
.L_x_1:


//--------------------- .nv.global.init           --------------------------
	.section	.nv.global.init,"aw",@progbits
	.align	4
.nv.global.init:
	.type		_ZN21rti_internal_typeinfo8bg_colorE,@object
	.size		_ZN21rti_internal_typeinfo8bg_colorE,(_ZN21rti_internal_typeinfo12prd_radianceE - _ZN21rti_internal_typeinfo8bg_colorE)
_ZN21rti_internal_typeinfo8bg_colorE:
        /*0000*/ 	.byte	0x52, 0x61, 0x79, 0x00, 0x0c, 0x00, 0x00, 0x00
	.type		_ZN21rti_internal_typeinfo12prd_radianceE,@object
	.size		_ZN21rti_internal_typeinfo12prd_radianceE,(_ZN23rti_internal_annotation8bg_colorE - _ZN21rti_internal_typeinfo12prd_radianceE)
_ZN21rti_internal_typeinfo12prd_radianceE:
        /*0008*/ 	.byte	0x52, 0x61, 0x79, 0x00, 0x14, 0x00, 0x00, 0x00
	.type		_ZN23rti_internal_annotation8bg_colorE,@object
	.size		_ZN23rti_internal_annotation8bg_colorE,(_ZN21rti_internal_semantic8bg_colorE - _ZN23rti_internal_annotation8bg_colorE)
_ZN23rti_internal_annotation8bg_colorE:
	.zero		1
	.type		_ZN21rti_internal_semantic8bg_colorE,@object
	.size		_ZN21rti_internal_semantic8bg_colorE,(_ZN23rti_internal_annotation12prd_radianceE - _ZN21rti_internal_semantic8bg_colorE)
_ZN21rti_internal_semantic8bg_colorE:
	.zero		1
	.type		_ZN23rti_internal_annotation12prd_radianceE,@object
	.size		_ZN23rti_internal_annotation12prd_radianceE,(_ZN21rti_internal_typename8bg_colorE - _ZN23rti_internal_annotation12prd_radianceE)
_ZN23rti_internal_annotation12prd_radianceE:
	.zero		1
	.type		_ZN21rti_internal_typename8bg_colorE,@object
	.size		_ZN21rti_internal_typename8bg_colorE,(_ZN21rti_internal_semantic12prd_radianceE - _ZN21rti_internal_typename8bg_colorE)
_ZN21rti_internal_typename8bg_colorE:
        /*0013*/ 	.byte	0x66, 0x6c, 0x6f, 0x61, 0x74, 0x33, 0x00
	.type		_ZN21rti_internal_semantic12prd_radianceE,@object
	.size		_ZN21rti_internal_semantic12prd_radianceE,(_ZN21rti_internal_typename12prd_radianceE - _ZN21rti_internal_semantic12prd_radianceE)
_ZN21rti_internal_semantic12prd_radianceE:
        /*001a*/ 	.byte	0x72, 0x74, 0x50, 0x61, 0x79, 0x6c, 0x6f, 0x61, 0x64, 0x00
	.type		_ZN21rti_internal_typename12prd_radianceE,@object
	.size		_ZN21rti_internal_typename12prd_radianceE,(.L_29 - _ZN21rti_internal_typename12prd_radianceE)
_ZN21rti_internal_typename12prd_radianceE:
        /*0024*/ 	.byte	0x50, 0x65, 0x72, 0x52, 0x61, 0x79, 0x44, 0x61, 0x74, 0x61, 0x5f, 0x72, 0x61, 0x64, 0x69, 0x61
        /*0034*/ 	.byte	0x6e, 0x63, 0x65, 0x00
.L_29:


//--------------------- .nv.shared.reserved.0     --------------------------
	.section	.nv.shared.reserved.0,"aw",@nobits
	.weak		__nv_reservedSMEM_offset_0_alias
	.size		__nv_reservedSMEM_offset_0_alias, 0, 64
	.other		__nv_reservedSMEM_offset_0_alias,@"STO_CUDA_RESERVED_SHARED STV_DEFAULT"
__nv_reservedSMEM_offset_0_alias:
	.zero		0
	.zero		64


//--------------------- .nv.global                --------------------------
	.section	.nv.global,"aw",@nobits
	.align	16
.nv.global:
	.type		bg_color,@object
	.size		bg_color,(.L_0 - bg_color)
bg_color:
	.zero		12
.L_0:
	.zero		4
	.type		prd_radiance,@object
	.size		prd_radiance,(.L_1 - prd_radiance)
prd_radiance:
	.zero		20
.L_1:
	.zero		4
	.type		_ZN21rti_internal_register24reg_exception_64_detail5E,@object
	.size		_ZN21rti_internal_register24reg_exception_64_detail5E,(_ZN21rti_internal_register24reg_exception_64_detail1E - _ZN21rti_internal_register24reg_exception_64_detail5E)
_ZN21rti_internal_register24reg_exception_64_detail5E:
	.zero		8
	.type		_ZN21rti_internal_register24reg_exception_64_detail1E,@object
	.size		_ZN21rti_internal_register24reg_exception_64_detail1E,(_ZN21rti_internal_register24reg_exception_64_detail9E - _ZN21rti_internal_register24reg_exception_64_detail1E)
_ZN21rti_internal_register24reg_exception_64_detail1E:
	.zero		8
	.type		_ZN21rti_internal_register24reg_exception_64_detail9E,@object
	.size		_ZN21rti_internal_register24reg_exception_64_detail9E,(_ZN21rti_internal_register20reg_bitness_detectorE - _ZN21rti_internal_register24reg_exception_64_detail9E)
_ZN21rti_internal_register24reg_exception_64_detail9E:
	.zero		8
	.type		_ZN21rti_internal_register20reg_bitness_detectorE,@object
	.size		_ZN21rti_internal_register20reg_bitness_detectorE,(_ZN21rti_internal_register24reg_exception_64_detail7E - _ZN21rti_internal_register20reg_bitness_detectorE)
_ZN21rti_internal_register20reg_bitness_detectorE:
	.zero		8
	.type		_ZN21rti_internal_register24reg_exception_64_detail7E,@object
	.size		_ZN21rti_internal_register24reg_exception_64_detail7E,(_ZN21rti_internal_register24reg_exception_64_detail3E - _ZN21rti_internal_register24reg_exception_64_detail7E)
_ZN21rti_internal_register24reg_exception_64_detail7E:
	.zero		8
	.type		_ZN21rti_internal_register24reg_exception_64_detail3E,@object
	.size		_ZN21rti_internal_register24reg_exception_64_detail3E,(_ZN21rti_internal_register24reg_exception_64_detail6E - _ZN21rti_internal_register24reg_exception_64_detail3E)
_ZN21rti_internal_register24reg_exception_64_detail3E:
	.zero		8
	.type		_ZN21rti_internal_register24reg_exception_64_detail6E,@object
	.size		_ZN21rti_internal_register24reg_exception_64_detail6E,(_ZN21rti_internal_register24reg_exception_64_detail2E - _ZN21rti_internal_register24reg_exception_64_detail6E)
_ZN21rti_internal_register24reg_exception_64_detail6E:
	.zero		8
	.type		_ZN21rti_internal_register24reg_exception_64_detail2E,@object
	.size		_ZN21rti_internal_register24reg_exception_64_detail2E,(_ZN21rti_internal_register24reg_exception_64_detail0E - _ZN21rti_internal_register24reg_exception_64_detail2E)
_ZN21rti_internal_register24reg_exception_64_detail2E:
	.zero		8
	.type		_ZN21rti_internal_register24reg_exception_64_detail0E,@object
	.size		_ZN21rti_internal_register24reg_exception_64_detail0E,(_ZN21rti_internal_register24reg_exception_64_detail8E - _ZN21rti_internal_register24reg_exception_64_detail0E)
_ZN21rti_internal_register24reg_exception_64_detail0E:
	.zero		8
	.type		_ZN21rti_internal_register24reg_exception_64_detail8E,@object
	.size		_ZN21rti_internal_register24reg_exception_64_detail8E,(_ZN21rti_internal_register24reg_exception_64_detail4E - _ZN21rti_internal_register24reg_exception_64_detail8E)
_ZN21rti_internal_register24reg_exception_64_detail8E:
	.zero		8
	.type		_ZN21rti_internal_register24reg_exception_64_detail4E,@object
	.size		_ZN21rti_internal_register24reg_exception_64_detail4E,(_ZN21rti_internal_register14reg_rayIndex_yE - _ZN21rti_internal_register24reg_exception_64_detail4E)
_ZN21rti_internal_register24reg_exception_64_detail4E:
	.zero		8
	.type		_ZN21rti_internal_register14reg_rayIndex_yE,@object
	.size		_ZN21rti_internal_register14reg_rayIndex_yE,(_ZN21rti_internal_register21reg_exception_detail3E - _ZN21rti_internal_register14reg_rayIndex_yE)
_ZN21rti_internal_register14reg_rayIndex_yE:
	.zero		4
	.type		_ZN21rti_internal_register21reg_exception_detail3E,@object
	.size		_ZN21rti_internal_register21reg_exception_detail3E,(_ZN21rti_internal_register21reg_exception_detail7E - _ZN21rti_internal_register21reg_exception_detail3E)
_ZN21rti_internal_register21reg_exception_detail3E:
	.zero		4
	.type		_ZN21rti_internal_register21reg_exception_detail7E,@object
	.size		_ZN21rti_internal_register21reg_exception_detail7E,(_ZN21rti_internal_register21reg_exception_detail5E - _ZN21rti_internal_register21reg_exception_detail7E)
_ZN21rti_internal_register21reg_exception_detail7E:
	.zero		4
	.type		_ZN21rti_internal_register21reg_exception_detail5E,@object
	.size		_ZN21rti_internal_register21reg_exception_detail5E,(_ZN21rti_internal_register21reg_exception_detail9E - _ZN21rti_internal_register21reg_exception_detail5E)
_ZN21rti_internal_register21reg_exception_detail5E:
	.zero		4
	.type		_ZN21rti_internal_register21reg_exception_detail9E,@object
	.size		_ZN21rti_internal_register21reg_exception_detail9E,(_ZN21rti_internal_register21reg_exception_detail1E - _ZN21rti_internal_register21reg_exception_detail9E)
_ZN21rti_internal_register21reg_exception_detail9E:
	.zero		4
	.type		_ZN21rti_internal_register21reg_exception_detail1E,@object
	.size		_ZN21rti_internal_register21reg_exception_detail1E,(_ZN21rti_internal_register14reg_rayIndex_zE - _ZN21rti_internal_register21reg_exception_detail1E)
_ZN21rti_internal_register21reg_exception_detail1E:
	.zero		4
	.type		_ZN21rti_internal_register14reg_rayIndex_zE,@object
	.size		_ZN21rti_internal_register14reg_rayIndex_zE,(_ZN21rti_internal_register21reg_exception_detail4E - _ZN21rti_internal_register14reg_rayIndex_zE)
_ZN21rti_internal_register14reg_rayIndex_zE:
	.zero		4
	.type		_ZN21rti_internal_register21reg_exception_detail4E,@object
	.size		_ZN21rti_internal_register21reg_exception_detail4E,(_ZN21rti_internal_register21reg_exception_detail8E - _ZN21rti_internal_register21reg_exception_detail4E)
_ZN21rti_internal_register21reg_exception_detail4E:
	.zero		4
	.type		_ZN21rti_internal_register21reg_exception_detail8E,@object
	.size		_ZN21rti_internal_register21reg_exception_detail8E,(_ZN21rti_internal_register21reg_exception_detail0E - _ZN21rti_internal_register21reg_exception_detail8E)
_ZN21rti_internal_register21reg_exception_detail8E:
	.zero		4
	.type		_ZN21rti_internal_register21reg_exception_detail0E,@object
	.size		_ZN21rti_internal_register21reg_exception_detail0E,(_ZN21rti_internal_register21reg_exception_detail6E - _ZN21rti_internal_register21reg_exception_detail0E)
_ZN21rti_internal_register21reg_exception_detail0E:
	.zero		4
	.type		_ZN21rti_internal_register21reg_exception_detail6E,@object
	.size		_ZN21rti_internal_register21reg_exception_detail6E,(_ZN21rti_internal_register14reg_rayIndex_xE - _ZN21rti_internal_register21reg_exception_detail6E)
_ZN21rti_internal_register21reg_exception_detail6E:
	.zero		4
	.type		_ZN21rti_internal_register14reg_rayIndex_xE,@object
	.size		_ZN21rti_internal_register14reg_rayIndex_xE,(_ZN21rti_internal_register21reg_exception_detail2E - _ZN21rti_internal_register14reg_rayIndex_xE)
_ZN21rti_internal_register14reg_rayIndex_xE:
	.zero		4
	.type		_ZN21rti_internal_register21reg_exception_detail2E,@object
	.size		_ZN21rti_internal_register21reg_exception_detail2E,(.L_15 - _ZN21rti_internal_register21reg_exception_detail2E)
_ZN21rti_internal_register21reg_exception_detail2E:
	.zero		4
.L_15:


//--------------------- .nv.constant0._Z4missv    --------------------------
	.section	.nv.constant0._Z4missv,"a",@progbits
	.sectionflags	@""
	.align	4
.nv.constant0._Z4missv:
	.zero		896


//--------------------- SYMBOLS --------------------------

	.type		.nv.reservedSmem.offset0,@object
	.size		.nv.reservedSmem.offset0,0x4
